//
// Generated by NVIDIA NVVM Compiler
//
// Compiler Build ID: CL-36424714
// Cuda compilation tools, release 13.0, V13.0.88
// Based on NVVM 20.0.0
//

.version 9.0
.target sm_100
.address_size 64

	// .globl	spoc_dummy

.visible .entry spoc_dummy(
	.param .u64 .ptr .align 1 spoc_dummy_param_0,
	.param .u32 spoc_dummy_param_1,
	.param .u32 spoc_dummy_param_2
)
{
	.reg .pred 	%p<5>;
	.reg .b32 	%r<9>;
	.reg .b32 	%f<5>;
	.reg .b64 	%rd<11>;

	ld.param.u64 	%rd6, [spoc_dummy_param_0];
	ld.param.u32 	%r4, [spoc_dummy_param_1];
	ld.param.u32 	%r3, [spoc_dummy_param_2];
	cvta.to.global.u64 	%rd1, %rd6;
	mov.u32 	%r5, %tid.x;
	mov.u32 	%r6, %ntid.x;
	mov.u32 	%r7, %ctaid.x;
	mad.lo.s32 	%r1, %r6, %r7, %r5;
	xor.b32  	%r2, %r4, %r1;
	setp.lt.s32 	%p1, %r2, %r1;
	@%p1 bra 	$L__BB0_6;
	and.b32  	%r8, %r3, %r1;
	setp.ne.s32 	%p2, %r8, 0;
	@%p2 bra 	$L__BB0_4;
	mul.wide.s32 	%rd9, %r1, 4;
	add.s64 	%rd2, %rd1, %rd9;
	ld.global.f32 	%f1, [%rd2];
	mul.wide.s32 	%rd10, %r2, 4;
	add.s64 	%rd3, %rd1, %rd10;
	ld.global.f32 	%f2, [%rd3];
	setp.leu.f32 	%p4, %f1, %f2;
	@%p4 bra 	$L__BB0_6;
	st.global.f32 	[%rd3], %f1;
	st.global.f32 	[%rd2], %f2;
	bra.uni 	$L__BB0_6;
$L__BB0_4:
	mul.wide.s32 	%rd7, %r1, 4;
	add.s64 	%rd4, %rd1, %rd7;
	ld.global.f32 	%f3, [%rd4];
	mul.wide.s32 	%rd8, %r2, 4;
	add.s64 	%rd5, %rd1, %rd8;
	ld.global.f32 	%f4, [%rd5];
	setp.geu.f32 	%p3, %f3, %f4;
	@%p3 bra 	$L__BB0_6;
	st.global.f32 	[%rd5], %f3;
	st.global.f32 	[%rd4], %f4;
$L__BB0_6:
	ret;

}


// ===== COMPILED SASS (sm_100) =====

	.target	sm_100

	.elftype	@"ET_EXEC"


//--------------------- .note.nv.tkinfo           --------------------------
	.section	.note.nv.tkinfo,"",@"SHT_NOTE"
	.sectionflags	@"SHF_NOTE_NV_TKINFO"
	.tkinfo
        /*0018*/ 	.word	0x00000002
        /*0030*/ 	.string	""
        /*0030*/ 	.string	"ptxas"
        /*0030*/ 	.string	"Cuda compilation tools, release 13.0, V13.0.88"
        /*0030*/ 	.string	"Build cuda_13.0.r13.0/compiler.36424714_0"
        /*0030*/ 	.string	"-arch sm_100 -m 64 "



//--------------------- .note.nv.cuinfo           --------------------------
	.section	.note.nv.cuinfo,"",@"SHT_NOTE"
	.sectionflags	@"SHF_NOTE_NV_CUINFO"
        /*0018*/ 	.short	0x0002
        /*001a*/ 	.short	0x0064
        /*001c*/ 	.short	0x0082
	.zero		2


//--------------------- .nv.info                  --------------------------
	.section	.nv.info,"",@"SHT_CUDA_INFO"
	.align	4


	//----- nvinfo : EIATTR_REGCOUNT
	.align		4
        /*0000*/ 	.byte	0x04, 0x2f
        /*0002*/ 	.short	(.L_1 - .L_0)
	.align		4
.L_0:
        /*0004*/ 	.word	index@(spoc_dummy)
        /*0008*/ 	.word	0x0000000c


	//----- nvinfo : EIATTR_FRAME_SIZE
	.align		4
.L_1:
        /*000c*/ 	.byte	0x04, 0x11
        /*000e*/ 	.short	(.L_3 - .L_2)
	.align		4
.L_2:
        /*0010*/ 	.word	index@(spoc_dummy)
        /*0014*/ 	.word	0x00000000


	//----- nvinfo : EIATTR_MIN_STACK_SIZE
	.align		4
.L_3:
        /*0018*/ 	.byte	0x04, 0x12
        /*001a*/ 	.short	(.L_5 - .L_4)
	.align		4
.L_4:
        /*001c*/ 	.word	index@(spoc_dummy)
        /*0020*/ 	.word	0x00000000
.L_5:


//--------------------- .nv.compat                --------------------------
	.section	.nv.compat,"",@"SHT_CUDA_COMPAT_INFO"
	.align	4
        /*0000*/ 	.byte	0x02, 0x09, 0x00, 0x00, 0x02, 0x02, 0x01, 0x00, 0x02, 0x05, 0x05, 0x00, 0x03, 0x07, 0x01, 0x01
        /*0010*/ 	.byte	0x02, 0x03, 0x00, 0x00, 0x02, 0x06, 0x01, 0x00, 0x04, 0x0b, 0x08, 0x00, 0x09, 0x00, 0x00, 0x00
        /*0020*/ 	.byte	0x00, 0x00, 0x00, 0x00


//--------------------- .nv.info.spoc_dummy       --------------------------
	.section	.nv.info.spoc_dummy,"",@"SHT_CUDA_INFO"
	.sectionflags	@""
	.align	4


	//----- nvinfo : EIATTR_CUDA_API_VERSION
	.align		4
        /*0000*/ 	.byte	0x04, 0x37
        /*0002*/ 	.short	(.L_7 - .L_6)
.L_6:
        /*0004*/ 	.word	0x00000082


	//----- nvinfo : EIATTR_KPARAM_INFO
	.align		4
.L_7:
        /*0008*/ 	.byte	0x04, 0x17
        /*000a*/ 	.short	(.L_9 - .L_8)
.L_8:
        /*000c*/ 	.word	0x00000000
        /*0010*/ 	.short	0x0002
        /*0012*/ 	.short	0x000c
        /*0014*/ 	.byte	0x00, 0xf0, 0x11, 0x00


	//----- nvinfo : EIATTR_KPARAM_INFO
	.align		4
.L_9:
        /*0018*/ 	.byte	0x04, 0x17
        /*001a*/ 	.short	(.L_11 - .L_10)
.L_10:
        /*001c*/ 	.word	0x00000000
        /*0020*/ 	.short	0x0001
        /*0022*/ 	.short	0x0008
        /*0024*/ 	.byte	0x00, 0xf0, 0x11, 0x00


	//----- nvinfo : EIATTR_KPARAM_INFO
	.align		4
.L_11:
        /*0028*/ 	.byte	0x04, 0x17
        /*002a*/ 	.short	(.L_13 - .L_12)
.L_12:
        /*002c*/ 	.word	0x00000000
        /*0030*/ 	.short	0x0000
        /*0032*/ 	.short	0x0000
        /*0034*/ 	.byte	0x00, 0xf5, 0x21, 0x00


	//----- nvinfo : EIATTR_SPARSE_MMA_MASK
	.align		4
.L_13:
        /*0038*/ 	.byte	0x03, 0x50
        /*003a*/ 	.short	0x0000


	//----- nvinfo : EIATTR_MAXREG_COUNT
	.align		4
        /*003c*/ 	.byte	0x03, 0x1b
        /*003e*/ 	.short	0x00ff


	//----- nvinfo : EIATTR_MERCURY_ISA_VERSION
	.align		4
        /*0040*/ 	.byte	0x03, 0x5f
        /*0042*/ 	.short	0x0101


	//----- nvinfo : EIATTR_VRC_CTA_INIT_COUNT
	.align		4
        /*0044*/ 	.byte	0x02, 0x4a
	.zero		1
	.zero		1


	//----- nvinfo : EIATTR_EXIT_INSTR_OFFSETS
	.align		4
        /*0048*/ 	.byte	0x04, 0x1c
        /*004a*/ 	.short	(.L_15 - .L_14)


	//   ....[0]....
.L_14:
        /*004c*/ 	.word	0x00000080


	//   ....[1]....
        /*0050*/ 	.word	0x00000130


	//   ....[2]....
        /*0054*/ 	.word	0x00000160


	//   ....[3]....
        /*0058*/ 	.word	0x000001d0


	//   ....[4]....
        /*005c*/ 	.word	0x00000200


	//----- nvinfo : EIATTR_CRS_STACK_SIZE
	.align		4
.L_15:
        /*0060*/ 	.byte	0x04, 0x1e
        /*0062*/ 	.short	(.L_17 - .L_16)
.L_16:
        /*0064*/ 	.word	0x00000000


	//----- nvinfo : EIATTR_CBANK_PARAM_SIZE
	.align		4
.L_17:
        /*0068*/ 	.byte	0x03, 0x19
        /*006a*/ 	.short	0x0010


	//----- nvinfo : EIATTR_PARAM_CBANK
	.align		4
        /*006c*/ 	.byte	0x04, 0x0a
        /*006e*/ 	.short	(.L_19 - .L_18)
	.align		4
.L_18:
        /*0070*/ 	.word	index@(.nv.constant0.spoc_dummy)
        /*0074*/ 	.short	0x0380
        /*0076*/ 	.short	0x0010


	//----- nvinfo : EIATTR_SW_WAR
	.align		4
.L_19:
        /*0078*/ 	.byte	0x04, 0x36
        /*007a*/ 	.short	(.L_21 - .L_20)
.L_20:
        /*007c*/ 	.word	0x00000008
.L_21:


//--------------------- .nv.callgraph             --------------------------
	.section	.nv.callgraph,"",@"SHT_CUDA_CALLGRAPH"
	.align	4
	.sectionentsize	8
	.align		4
        /*0000*/ 	.word	0x00000000
	.align		4
        /*0004*/ 	.word	0xffffffff
	.align		4
        /*0008*/ 	.word	0x00000000
	.align		4
        /*000c*/ 	.word	0xfffffffe
	.align		4
        /*0010*/ 	.word	0x00000000
	.align		4
        /*0014*/ 	.word	0xfffffffd
	.align		4
        /*0018*/ 	.word	0x00000000
	.align		4
        /*001c*/ 	.word	0xfffffffc


//--------------------- .text.spoc_dummy          --------------------------
	.section	.text.spoc_dummy,"ax",@progbits
	.align	128
        .global         spoc_dummy
        .type           spoc_dummy,@function
        .size           spoc_dummy,(.L_x_2 - spoc_dummy)
        .other          spoc_dummy,@"STO_CUDA_ENTRY STV_DEFAULT"
spoc_dummy:
.text.spoc_dummy:
[----:B------:R-:W-:Y:S01]  /*0000*/  LDC R1, c[0x0][0x37c] ;  /* 0x0000df00ff017b82 */ /* 0x000fe20000000800 */
[----:B------:R-:W0:Y:S01]  /*0010*/  S2R R7, SR_TID.X ;  /* 0x0000000000077919 */ /* 0x000e220000002100 */
[----:B------:R-:W0:Y:S01]  /*0020*/  LDCU UR4, c[0x0][0x360] ;  /* 0x00006c00ff0477ac */ /* 0x000e220008000800 */
[----:B------:R-:W0:Y:S01]  /*0030*/  S2R R0, SR_CTAID.X ;  /* 0x0000000000007919 */ /* 0x000e220000002500 */
[----:B------:R-:W1:Y:S01]  /*0040*/  LDCU UR5, c[0x0][0x388] ;  /* 0x00007100ff0577ac */ /* 0x000e620008000800 */
[----:B0-----:R-:W-:-:S05]  /*0050*/  IMAD R7, R0, UR4, R7 ;  /* 0x0000000400077c24 */ /* 0x001fca000f8e0207 */
[----:B-1----:R-:W-:-:S04]  /*0060*/  LOP3.LUT R9, R7, UR5, RZ, 0x3c, !PT ;  /* 0x0000000507097c12 */ /* 0x002fc8000f8e3cff */
[----:B------:R-:W-:-:S13]  /*0070*/  ISETP.GE.AND P0, PT, R9, R7, PT ;  /* 0x000000070900720c */ /* 0x000fda0003f06270 */
[----:B------:R-:W-:Y:S05]  /*0080*/  @!P0 EXIT ;  /* 0x000000000000894d */ /* 0x000fea0003800000 */
[----:B------:R-:W0:Y:S02]  /*0090*/  LDCU UR4, c[0x0][0x38c] ;  /* 0x00007180ff0477ac */ /* 0x000e240008000800 */
[----:B0-----:R-:W-:Y:S01]  /*00a0*/  LOP3.LUT P0, RZ, R7, UR4, RZ, 0xc0, !PT ;  /* 0x0000000407ff7c12 */ /* 0x001fe2000f80c0ff */
[----:B------:R-:W0:-:S12]  /*00b0*/  LDCU.64 UR4, c[0x0][0x358] ;  /* 0x00006b00ff0477ac */ /* 0x000e180008000a00 */
[----:B------:R-:W-:Y:S05]  /*00c0*/  @P0 BRA `(.L_x_0) ;  /* 0x0000000000280947 */ /* 0x000fea0003800000 */
[----:B------:R-:W1:Y:S02]  /*00d0*/  LDC.64 R4, c[0x0][0x380] ;  /* 0x0000e000ff047b82 */ /* 0x000e640000000a00 */
[----:B-1----:R-:W-:-:S04]  /*00e0*/  IMAD.WIDE R2, R7, 0x4, R4 ;  /* 0x0000000407027825 */ /* 0x002fc800078e0204 */
[----:B------:R-:W-:Y:S01]  /*00f0*/  IMAD.WIDE R4, R9, 0x4, R4 ;  /* 0x0000000409047825 */ /* 0x000fe200078e0204 */
[----:B0-----:R-:W2:Y:S04]  /*0100*/  LDG.E R7, desc[UR4][R2.64] ;  /* 0x0000000402077981 */ /* 0x001ea8000c1e1900 */
[----:B------:R-:W2:Y:S02]  /*0110*/  LDG.E R0, desc[UR4][R4.64] ;  /* 0x0000000404007981 */ /* 0x000ea4000c1e1900 */
[----:B--2---:R-:W-:-:S13]  /*0120*/  FSETP.GT.AND P0, PT, R7, R0, PT ;  /* 0x000000000700720b */ /* 0x004fda0003f04000 */
[----:B------:R-:W-:Y:S05]  /*0130*/  @!P0 EXIT ;  /* 0x000000000000894d */ /* 0x000fea0003800000 */
[----:B------:R-:W-:Y:S04]  /*0140*/  STG.E desc[UR4][R4.64], R7 ;  /* 0x0000000704007986 */ /* 0x000fe8000c101904 */
[----:B------:R-:W-:Y:S01]  /*0150*/  STG.E desc[UR4][R2.64], R0 ;  /* 0x0000000002007986 */ /* 0x000fe2000c101904 */
[----:B------:R-:W-:Y:S05]  /*0160*/  EXIT ;  /* 0x000000000000794d */ /* 0x000fea0003800000 */
.L_x_0:
[----:B------:R-:W1:Y:S02]  /*0170*/  LDC.64 R2, c[0x0][0x380] ;  /* 0x0000e000ff027b82 */ /* 0x000e640000000a00 */
[----:B-1----:R-:W-:-:S04]  /*0180*/  IMAD.WIDE R4, R7, 0x4, R2 ;  /* 0x0000000407047825 */ /* 0x002fc800078e0202 */
[----:B------:R-:W-:Y:S01]  /*0190*/  IMAD.WIDE R2, R9, 0x4, R2 ;  /* 0x0000000409027825 */ /* 0x000fe200078e0202 */
[----:B0-----:R-:W2:Y:S04]  /*01a0*/  LDG.E R0, desc[UR4][R4.64] ;  /* 0x0000000404007981 */ /* 0x001ea8000c1e1900 */
[----:B------:R-:W2:Y:S02]  /*01b0*/  LDG.E R7, desc[UR4][R2.64] ;  /* 0x0000000402077981 */ /* 0x000ea4000c1e1900 */
[----:B--2---:R-:W-:-:S13]  /*01c0*/  FSETP.GEU.AND P0, PT, R0, R7, PT ;  /* 0x000000070000720b */ /* 0x004fda0003f0e000 */
[----:B------:R-:W-:Y:S05]  /*01d0*/  @P0 EXIT ;  /* 0x000000000000094d */ /* 0x000fea0003800000 */
[----:B------:R-:W-:Y:S04]  /*01e0*/  STG.E desc[UR4][R2.64], R0 ;  /* 0x0000000002007986 */ /* 0x000fe8000c101904 */
[----:B------:R-:W-:Y:S01]  /*01f0*/  STG.E desc[UR4][R4.64], R7 ;  /* 0x0000000704007986 */ /* 0x000fe2000c101904 */
[----:B------:R-:W-:Y:S05]  /*0200*/  EXIT ;  /* 0x000000000000794d */ /* 0x000fea0003800000 */
.L_x_1:
[----:B------:R-:W-:-:S00]  /*0210*/  BRA `(.L_x_1) ;  /* 0xfffffffc00fc7947 */ /* 0x000fc0000383ffff */
[----:B------:R-:W-:-:S00]  /*0220*/  NOP ;  /* 0x0000000000007918 */ /* 0x000fc00000000000 */
        /* <DEDUP_REMOVED lines=13> */
.L_x_2:


//--------------------- .nv.shared.reserved.0     --------------------------
	.section	.nv.shared.reserved.0,"aw",@nobits
	.weak		__nv_reservedSMEM_offset_0_alias
	.size		__nv_reservedSMEM_offset_0_alias, 0, 64
	.other		__nv_reservedSMEM_offset_0_alias,@"STO_CUDA_RESERVED_SHARED STV_DEFAULT"
__nv_reservedSMEM_offset_0_alias:
	.zero		0
	.zero		64


//--------------------- .nv.constant0.spoc_dummy  --------------------------
	.section	.nv.constant0.spoc_dummy,"a",@progbits
	.sectionflags	@""
	.align	4
.nv.constant0.spoc_dummy:
	.zero		912


//--------------------- SYMBOLS --------------------------

	.type		.nv.reservedSmem.offset0,@object
	.size		.nv.reservedSmem.offset0,0x4
